	.headerflags	@"EF_CUDA_TEXMODE_UNIFIED EF_CUDA_64BIT_ADDRESS EF_CUDA_ACCELERATORS EF_CUDA_SM90 EF_CUDA_VIRTUAL_SM(EF_CUDA_SM90)"
	.elftype	@"ET_EXEC"


//--------------------- .nv.info                  --------------------------
	.section	.nv.info,"",@"SHT_CUDA_INFO"
	.align	4


	//----- nvinfo : EIATTR_REGCOUNT
	.align		4
        /*0000*/ 	.byte	0x04, 0x2f
        /*0002*/ 	.short	(.L_3 - .L_2)
	.align		4
.L_2:
        /*0004*/ 	.word	index@(triton_poi_fused__native_batch_norm_legit_no_training_add_convolution_leaky_relu_12)
        /*0008*/ 	.word	0x0000001a


	//----- nvinfo : EIATTR_MIN_STACK_SIZE
	.align		4
.L_3:
        /*000c*/ 	.byte	0x04, 0x12
        /*000e*/ 	.short	(.L_5 - .L_4)
	.align		4
.L_4:
        /*0010*/ 	.word	index@(triton_poi_fused__native_batch_norm_legit_no_training_add_convolution_leaky_relu_12)
        /*0014*/ 	.word	0x00000000


	//----- nvinfo : EIATTR_FRAME_SIZE
	.align		4
.L_5:
        /*0018*/ 	.byte	0x04, 0x11
        /*001a*/ 	.short	(.L_7 - .L_6)
	.align		4
.L_6:
        /*001c*/ 	.word	index@(triton_poi_fused__native_batch_norm_legit_no_training_add_convolution_leaky_relu_12)
        /*0020*/ 	.word	0x00000000


	//----- nvinfo : EIATTR_MIN_STACK_SIZE
	.align		4
.L_7:
        /*0024*/ 	.byte	0x04, 0x12
        /*0026*/ 	.short	(.L_9 - .L_8)
	.align		4
.L_8:
        /*0028*/ 	.word	index@(triton_poi_fused__native_batch_norm_legit_no_training_add_convolution_leaky_relu_12)
        /*002c*/ 	.word	0x00000000
.L_9:


//--------------------- .nv.info.triton_poi_fused__native_batch_norm_legit_no_training_add_convolution_leaky_relu_12 --------------------------
	.section	.nv.info.triton_poi_fused__native_batch_norm_legit_no_training_add_convolution_leaky_relu_12,"",@"SHT_CUDA_INFO"
	.sectionflags	@""
	.align	4


	//----- nvinfo : EIATTR_CUDA_API_VERSION
	.align		4
        /*0000*/ 	.byte	0x04, 0x37
        /*0002*/ 	.short	(.L_11 - .L_10)
.L_10:
        /*0004*/ 	.word	0x0000007c


	//----- nvinfo : EIATTR_KPARAM_INFO
	.align		4
.L_11:
        /*0008*/ 	.byte	0x04, 0x17
        /*000a*/ 	.short	(.L_13 - .L_12)
.L_12:
        /*000c*/ 	.word	0x00000000
        /*0010*/ 	.short	0x0009
        /*0012*/ 	.short	0x0048
        /*0014*/ 	.byte	0x00, 0xf0, 0x11, 0x00


	//----- nvinfo : EIATTR_KPARAM_INFO
	.align		4
.L_13:
        /*0018*/ 	.byte	0x04, 0x17
        /*001a*/ 	.short	(.L_15 - .L_14)
.L_14:
        /*001c*/ 	.word	0x00000000
        /*0020*/ 	.short	0x0008
        /*0022*/ 	.short	0x0040
        /*0024*/ 	.byte	0x00, 0xf4, 0x21, 0x00


	//----- nvinfo : EIATTR_KPARAM_INFO
	.align		4
.L_15:
        /*0028*/ 	.byte	0x04, 0x17
        /*002a*/ 	.short	(.L_17 - .L_16)
.L_16:
        /*002c*/ 	.word	0x00000000
        /*0030*/ 	.short	0x0007
        /*0032*/ 	.short	0x0038
        /*0034*/ 	.byte	0x00, 0xf4, 0x21, 0x00


	//----- nvinfo : EIATTR_KPARAM_INFO
	.align		4
.L_17:
        /*0038*/ 	.byte	0x04, 0x17
        /*003a*/ 	.short	(.L_19 - .L_18)
.L_18:
        /*003c*/ 	.word	0x00000000
        /*0040*/ 	.short	0x0006
        /*0042*/ 	.short	0x0030
        /*0044*/ 	.byte	0x00, 0xf4, 0x21, 0x00


	//----- nvinfo : EIATTR_KPARAM_INFO
	.align		4
.L_19:
        /*0048*/ 	.byte	0x04, 0x17
        /*004a*/ 	.short	(.L_21 - .L_20)
.L_20:
        /*004c*/ 	.word	0x00000000
        /*0050*/ 	.short	0x0005
        /*0052*/ 	.short	0x0028
        /*0054*/ 	.byte	0x00, 0xf4, 0x21, 0x00


	//----- nvinfo : EIATTR_KPARAM_INFO
	.align		4
.L_21:
        /*0058*/ 	.byte	0x04, 0x17
        /*005a*/ 	.short	(.L_23 - .L_22)
.L_22:
        /*005c*/ 	.word	0x00000000
        /*0060*/ 	.short	0x0004
        /*0062*/ 	.short	0x0020
        /*0064*/ 	.byte	0x00, 0xf4, 0x21, 0x00


	//----- nvinfo : EIATTR_KPARAM_INFO
	.align		4
.L_23:
        /*0068*/ 	.byte	0x04, 0x17
        /*006a*/ 	.short	(.L_25 - .L_24)
.L_24:
        /*006c*/ 	.word	0x00000000
        /*0070*/ 	.short	0x0003
        /*0072*/ 	.short	0x0018
        /*0074*/ 	.byte	0x00, 0xf4, 0x21, 0x00


	//----- nvinfo : EIATTR_KPARAM_INFO
	.align		4
.L_25:
        /*0078*/ 	.byte	0x04, 0x17
        /*007a*/ 	.short	(.L_27 - .L_26)
.L_26:
        /*007c*/ 	.word	0x00000000
        /*0080*/ 	.short	0x0002
        /*0082*/ 	.short	0x0010
        /*0084*/ 	.byte	0x00, 0xf4, 0x21, 0x00


	//----- nvinfo : EIATTR_KPARAM_INFO
	.align		4
.L_27:
        /*0088*/ 	.byte	0x04, 0x17
        /*008a*/ 	.short	(.L_29 - .L_28)
.L_28:
        /*008c*/ 	.word	0x00000000
        /*0090*/ 	.short	0x0001
        /*0092*/ 	.short	0x0008
        /*0094*/ 	.byte	0x00, 0xf4, 0x21, 0x00


	//----- nvinfo : EIATTR_KPARAM_INFO
	.align		4
.L_29:
        /*0098*/ 	.byte	0x04, 0x17
        /*009a*/ 	.short	(.L_31 - .L_30)
.L_30:
        /*009c*/ 	.word	0x00000000
        /*00a0*/ 	.short	0x0000
        /*00a2*/ 	.short	0x0000
        /*00a4*/ 	.byte	0x00, 0xf4, 0x21, 0x00


	//----- nvinfo : EIATTR_SPARSE_MMA_MASK
	.align		4
.L_31:
        /*00a8*/ 	.byte	0x03, 0x50
        /*00aa*/ 	.short	0x0000


	//----- nvinfo : EIATTR_MAXREG_COUNT
	.align		4
        /*00ac*/ 	.byte	0x03, 0x1b
        /*00ae*/ 	.short	0x00ff


	//----- nvinfo : EIATTR_EXIT_INSTR_OFFSETS
	.align		4
        /*00b0*/ 	.byte	0x04, 0x1c
        /*00b2*/ 	.short	(.L_33 - .L_32)


	//   ....[0]....
.L_32:
        /*00b4*/ 	.word	0x000004d0


	//----- nvinfo : EIATTR_REQNTID
	.align		4
.L_33:
        /*00b8*/ 	.byte	0x04, 0x10
        /*00ba*/ 	.short	(.L_35 - .L_34)
.L_34:
        /*00bc*/ 	.word	0x00000100
        /*00c0*/ 	.word	0x00000001
        /*00c4*/ 	.word	0x00000001


	//----- nvinfo : EIATTR_CBANK_PARAM_SIZE
	.align		4
.L_35:
        /*00c8*/ 	.byte	0x03, 0x19
        /*00ca*/ 	.short	0x004c


	//----- nvinfo : EIATTR_PARAM_CBANK
	.align		4
        /*00cc*/ 	.byte	0x04, 0x0a
        /*00ce*/ 	.short	(.L_37 - .L_36)
	.align		4
.L_36:
        /*00d0*/ 	.word	index@(.nv.constant0.triton_poi_fused__native_batch_norm_legit_no_training_add_convolution_leaky_relu_12)
        /*00d4*/ 	.short	0x0210
        /*00d6*/ 	.short	0x004c


	//----- nvinfo : EIATTR_SW_WAR
	.align		4
.L_37:
        /*00d8*/ 	.byte	0x04, 0x36
        /*00da*/ 	.short	(.L_39 - .L_38)
.L_38:
        /*00dc*/ 	.word	0x00000008
.L_39:


//--------------------- .nv.callgraph             --------------------------
	.section	.nv.callgraph,"",@"SHT_CUDA_CALLGRAPH"
	.align	4
	.sectionentsize	8
	.align		4
        /*0000*/ 	.word	0x00000000
	.align		4
        /*0004*/ 	.word	0xffffffff
	.align		4
        /*0008*/ 	.word	0x00000000
	.align		4
        /*000c*/ 	.word	0xfffffffe
	.align		4
        /*0010*/ 	.word	0x00000000
	.align		4
        /*0014*/ 	.word	0xfffffffd
	.align		4
        /*0018*/ 	.word	0x00000000
	.align		4
        /*001c*/ 	.word	0xfffffffc


//--------------------- .nv.constant4             --------------------------
	.section	.nv.constant4,"a",@progbits
	.align	8
	.align		8
.nv.constant4:
        /*0000*/ 	.dword	_$_str
	.align		8
        /*0008*/ 	.dword	_$_str_$_2


//--------------------- .text.triton_poi_fused__native_batch_norm_legit_no_training_add_convolution_leaky_relu_12 --------------------------
	.section	.text.triton_poi_fused__native_batch_norm_legit_no_training_add_convolution_leaky_relu_12,"ax",@progbits
	.align	128
        .global         triton_poi_fused__native_batch_norm_legit_no_training_add_convolution_leaky_relu_12
        .type           triton_poi_fused__native_batch_norm_legit_no_training_add_convolution_leaky_relu_12,@function
        .size           triton_poi_fused__native_batch_norm_legit_no_training_add_convolution_leaky_relu_12,(.L_x_1 - triton_poi_fused__native_batch_norm_legit_no_training_add_convolution_leaky_relu_12)
        .other          triton_poi_fused__native_batch_norm_legit_no_training_add_convolution_leaky_relu_12,@"STO_CUDA_ENTRY STV_DEFAULT"
triton_poi_fused__native_batch_norm_legit_no_training_add_convolution_leaky_relu_12:
.text.triton_poi_fused__native_batch_norm_legit_no_training_add_convolution_leaky_relu_12:
[----:B------:R-:W-:Y:S01]  /*0000*/  LDC R1, c[0x0][0x28] ;  /* 0x00000a00ff017b82 */ /* 0x000fe20000000800 */
[----:B------:R-:W1:Y:S07]  /*0010*/  S2R R0, SR_TID.X ;  /* 0x0000000000007919 */ /* 0x000e6e0000002100 */
[----:B------:R-:W2:Y:S01]  /*0020*/  LDC.64 R6, c[0x0][0x240] ;  /* 0x00009000ff067b82 */ /* 0x000ea20000000a00 */
[----:B------:R-:W-:Y:S01]  /*0030*/  ULDC.64 UR4, c[0x0][0x208] ;  /* 0x0000820000047ab9 */ /* 0x000fe20000000a00 */
[----:B------:R-:W3:Y:S06]  /*0040*/  S2R R5, SR_CTAID.X ;  /* 0x0000000000057919 */ /* 0x000eec0000002500 */
[----:B------:R-:W4:Y:S08]  /*0050*/  LDC.64 R8, c[0x0][0x230] ;  /* 0x00008c00ff087b82 */ /* 0x000f300000000a00 */
[----:B------:R-:W5:Y:S08]  /*0060*/  LDC.64 R18, c[0x0][0x220] ;  /* 0x00008800ff127b82 */ /* 0x000f700000000a00 */
[----:B------:R-:W5:Y:S01]  /*0070*/  LDC.64 R20, c[0x0][0x238] ;  /* 0x00008e00ff147b82 */ /* 0x000f620000000a00 */
[----:B-1----:R-:W-:-:S07]  /*0080*/  SHF.L.U32 R0, R0, 0x1, RZ ;  /* 0x0000000100007819 */ /* 0x002fce00000006ff */
[----:B------:R-:W1:Y:S01]  /*0090*/  LDC.64 R14, c[0x0][0x248] ;  /* 0x00009200ff0e7b82 */ /* 0x000e620000000a00 */
[----:B---3--:R-:W-:Y:S02]  /*00a0*/  SHF.R.S32.HI R3, RZ, 0x16, R5 ;  /* 0x00000016ff037819 */ /* 0x008fe40000011405 */
[----:B------:R-:W-:Y:S02]  /*00b0*/  LOP3.LUT R0, R0, 0x1fe, RZ, 0xc0, !PT ;  /* 0x000001fe00007812 */ /* 0x000fe400078ec0ff */
[----:B------:R-:W-:-:S03]  /*00c0*/  SGXT R3, R3, 0x1 ;  /* 0x000000010303781a */ /* 0x000fc60000000200 */
[----:B------:R-:W3:Y:S01]  /*00d0*/  LDC.64 R12, c[0x0][0x250] ;  /* 0x00009400ff0c7b82 */ /* 0x000ee20000000a00 */
[----:B------:R-:W-:-:S04]  /*00e0*/  LEA R0, R5, R0, 0x9 ;  /* 0x0000000005007211 */ /* 0x000fc800078e48ff */
[----:B------:R-:W-:-:S03]  /*00f0*/  LEA.HI R3, R3, R0, RZ, 0x5 ;  /* 0x0000000003037211 */ /* 0x000fc600078f28ff */
[----:B------:R-:W1:Y:S01]  /*0100*/  LDC.64 R4, c[0x0][0x228] ;  /* 0x00008a00ff047b82 */ /* 0x000e620000000a00 */
[----:B------:R-:W-:-:S04]  /*0110*/  LOP3.LUT R3, R3, 0xffffffe0, RZ, 0xc0, !PT ;  /* 0xffffffe003037812 */ /* 0x000fc800078ec0ff */
[----:B------:R-:W-:-:S03]  /*0120*/  IADD3 R17, R0, -R3, RZ ;  /* 0x8000000300117210 */ /* 0x000fc60007ffe0ff */
[----:B------:R-:W3:Y:S02]  /*0130*/  LDC.64 R2, c[0x0][0x210] ;  /* 0x00008400ff027b82 */ /* 0x000ee40000000a00 */
[----:B--2---:R-:W-:-:S06]  /*0140*/  IMAD.WIDE R6, R17, 0x4, R6 ;  /* 0x0000000411067825 */ /* 0x004fcc00078e0206 */
[----:B------:R-:W2:Y:S01]  /*0150*/  LDG.E.EL.64 R6, desc[UR4][R6.64] ;  /* 0x0000000406067981 */ /* 0x000ea2000c2e1b00 */
[----:B----4-:R-:W-:-:S04]  /*0160*/  IMAD.WIDE R8, R17, 0x4, R8 ;  /* 0x0000000411087825 */ /* 0x010fc800078e0208 */
[----:B-----5:R-:W-:Y:S02]  /*0170*/  IMAD.WIDE R18, R17, 0x4, R18 ;  /* 0x0000000411127825 */ /* 0x020fe400078e0212 */
[----:B------:R-:W4:Y:S02]  /*0180*/  LDG.E.EL.64 R8, desc[UR4][R8.64] ;  /* 0x0000000408087981 */ /* 0x000f24000c2e1b00 */
[C---:B01----:R-:W-:Y:S02]  /*0190*/  IMAD.WIDE R4, R0.reuse, 0x4, R4 ;  /* 0x0000000400047825 */ /* 0x043fe400078e0204 */
[----:B------:R-:W5:Y:S04]  /*01a0*/  LDG.E.EL.64 R18, desc[UR4][R18.64] ;  /* 0x0000000412127981 */ /* 0x000f68000c2e1b00 */
[----:B------:R-:W4:Y:S01]  /*01b0*/  LDG.E.64 R4, desc[UR4][R4.64] ;  /* 0x0000000404047981 */ /* 0x000f22000c1e1b00 */
[----:B---3--:R-:W-:-:S05]  /*01c0*/  IMAD.WIDE R2, R0, 0x4, R2 ;  /* 0x0000000400027825 */ /* 0x008fca00078e0202 */
[----:B------:R-:W5:Y:S01]  /*01d0*/  LDG.E.64 R10, desc[UR4][R2.64] ;  /* 0x00000004020a7981 */ /* 0x000f62000c1e1b00 */
[----:B------:R-:W-:-:S04]  /*01e0*/  IMAD.WIDE R20, R17, 0x4, R20 ;  /* 0x0000000411147825 */ /* 0x000fc800078e0214 */
[C---:B------:R-:W-:Y:S02]  /*01f0*/  IMAD.WIDE R22, R17.reuse, 0x4, R14 ;  /* 0x0000000411167825 */ /* 0x040fe400078e020e */
[----:B------:R-:W3:Y:S02]  /*0200*/  LDG.E.EL.64 R20, desc[UR4][R20.64] ;  /* 0x0000000414147981 */ /* 0x000ee4000c2e1b00 */
[----:B------:R-:W-:Y:S02]  /*0210*/  IMAD.WIDE R14, R17, 0x4, R12 ;  /* 0x00000004110e7825 */ /* 0x000fe400078e020c */
[----:B------:R0:W3:Y:S04]  /*0220*/  LDG.E.EL.64 R12, desc[UR4][R22.64] ;  /* 0x00000004160c7981 */ /* 0x0000e8000c2e1b00 */
[----:B------:R-:W3:Y:S01]  /*0230*/  LDG.E.EL.64 R14, desc[UR4][R14.64] ;  /* 0x000000040e0e7981 */ /* 0x000ee2000c2e1b00 */
[----:B0-----:R-:W-:Y:S01]  /*0240*/  HFMA2.MMA R22, -RZ, RZ, 1.625, 0 ;  /* 0x3e800000ff167435 */ /* 0x001fe200000001ff */
[----:B--2---:R-:W-:Y:S01]  /*0250*/  FADD R6, R6, 0.0010000000474974513054 ;  /* 0x3a83126f06067421 */ /* 0x004fe20000000000 */
[----:B------:R-:W-:-:S03]  /*0260*/  FADD R7, R7, 0.0010000000474974513054 ;  /* 0x3a83126f07077421 */ /* 0x000fc60000000000 */
[----:B------:R-:W0:Y:S08]  /*0270*/  MUFU.SQRT R16, R6 ;  /* 0x0000000600107308 */ /* 0x000e300000002000 */
[----:B------:R-:W1:Y:S01]  /*0280*/  MUFU.SQRT R17, R7 ;  /* 0x0000000700117308 */ /* 0x000e620000002000 */
[C---:B0-----:R-:W-:Y:S02]  /*0290*/  FSETP.GT.AND P0, PT, R16.reuse, 8.50705917302346158658e+37, PT ;  /* 0x7e8000001000780b */ /* 0x041fe40003f04000 */
[----:B------:R-:W-:-:S02]  /*02a0*/  FSETP.GEU.AND P2, PT, R16, 1.175494350822287508e-38, PT ;  /* 0x008000001000780b */ /* 0x000fc40003f4e000 */
[C---:B-1----:R-:W-:Y:S02]  /*02b0*/  FSETP.GT.AND P1, PT, R17.reuse, 8.50705917302346158658e+37, PT ;  /* 0x7e8000001100780b */ /* 0x042fe40003f24000 */
[----:B------:R-:W-:-:S07]  /*02c0*/  FSETP.GEU.AND P3, PT, R17, 1.175494350822287508e-38, PT ;  /* 0x008000001100780b */ /* 0x000fce0003f6e000 */
[----:B------:R-:W-:-:S04]  /*02d0*/  @P0 FMUL R16, R16, 0.25 ;  /* 0x3e80000010100820 */ /* 0x000fc80000400000 */
[----:B------:R-:W-:Y:S01]  /*02e0*/  @!P2 FMUL R16, R16, 16777216 ;  /* 0x4b8000001010a820 */ /* 0x000fe20000400000 */
[----:B------:R-:W-:-:S04]  /*02f0*/  @P1 FMUL R17, R17, 0.25 ;  /* 0x3e80000011111820 */ /* 0x000fc80000400000 */
[----:B------:R-:W-:Y:S01]  /*0300*/  @!P3 FMUL R17, R17, 16777216 ;  /* 0x4b8000001111b820 */ /* 0x000fe20000400000 */
[----:B------:R-:W0:Y:S01]  /*0310*/  MUFU.RCP R16, R16 ;  /* 0x0000001000107308 */ /* 0x000e220000001000 */
[----:B----4-:R-:W-:Y:S01]  /*0320*/  FADD R6, R5, R9 ;  /* 0x0000000905067221 */ /* 0x010fe20000000000 */
[----:B------:R-:W-:-:S06]  /*0330*/  FSEL R9, R22, 1, P0 ;  /* 0x3f80000016097808 */ /* 0x000fcc0000000000 */
[----:B------:R-:W1:Y:S01]  /*0340*/  MUFU.RCP R17, R17 ;  /* 0x0000001100117308 */ /* 0x000e620000001000 */
[----:B------:R-:W-:Y:S01]  /*0350*/  FSEL R22, R22, 1, P1 ;  /* 0x3f80000016167808 */ /* 0x000fe20000800000 */
[----:B------:R-:W-:Y:S01]  /*0360*/  FADD R7, R4, R8 ;  /* 0x0000000804077221 */ /* 0x000fe20000000000 */
[----:B-----5:R-:W-:Y:S01]  /*0370*/  FADD R4, R10, R18 ;  /* 0x000000120a047221 */ /* 0x020fe20000000000 */
[----:B------:R-:W-:Y:S01]  /*0380*/  FADD R5, R11, R19 ;  /* 0x000000130b057221 */ /* 0x000fe20000000000 */
[----:B------:R-:W-:Y:S01]  /*0390*/  @!P2 FMUL R9, R9, 16777216 ;  /* 0x4b8000000909a820 */ /* 0x000fe20000400000 */
[----:B------:R-:W-:Y:S01]  /*03a0*/  @!P3 FMUL R22, R22, 16777216 ;  /* 0x4b8000001616b820 */ /* 0x000fe20000400000 */
[----:B------:R-:W-:Y:S01]  /*03b0*/  FADD R4, R4, R7 ;  /* 0x0000000704047221 */ /* 0x000fe20000000000 */
[----:B------:R-:W-:Y:S01]  /*03c0*/  FADD R5, R5, R6 ;  /* 0x0000000605057221 */ /* 0x000fe20000000000 */
[----:B0-----:R-:W-:Y:S01]  /*03d0*/  FMUL R9, R16, R9 ;  /* 0x0000000910097220 */ /* 0x001fe20000400000 */
[----:B------:R-:W0:Y:S01]  /*03e0*/  LDC.64 R6, c[0x0][0x218] ;  /* 0x00008600ff067b82 */ /* 0x000e220000000a00 */
[----:B---3--:R-:W-:Y:S01]  /*03f0*/  FADD R20, -R20, R4 ;  /* 0x0000000414147221 */ /* 0x008fe20000000100 */
[----:B------:R-:W-:Y:S01]  /*0400*/  FADD R21, -R21, R5 ;  /* 0x0000000515157221 */ /* 0x000fe20000000100 */
[----:B-1----:R-:W-:-:S02]  /*0410*/  FMUL R22, R17, R22 ;  /* 0x0000001611167220 */ /* 0x002fc40000400000 */
[----:B------:R-:W-:Y:S02]  /*0420*/  FMUL R9, R20, R9 ;  /* 0x0000000914097220 */ /* 0x000fe40000400000 */
[----:B------:R-:W-:Y:S02]  /*0430*/  FMUL R22, R21, R22 ;  /* 0x0000001615167220 */ /* 0x000fe40000400000 */
[----:B------:R-:W-:Y:S02]  /*0440*/  FFMA R12, R12, R9, R14 ;  /* 0x000000090c0c7223 */ /* 0x000fe4000000000e */
[----:B------:R-:W-:-:S03]  /*0450*/  FFMA R13, R13, R22, R15 ;  /* 0x000000160d0d7223 */ /* 0x000fc6000000000f */
[----:B------:R-:W-:Y:S02]  /*0460*/  FSETP.GT.AND P0, PT, R12, RZ, PT ;  /* 0x000000ff0c00720b */ /* 0x000fe40003f04000 */
[----:B------:R-:W-:Y:S01]  /*0470*/  FSETP.GT.AND P1, PT, R13, RZ, PT ;  /* 0x000000ff0d00720b */ /* 0x000fe20003f24000 */
[----:B------:R-:W-:Y:S01]  /*0480*/  STG.E.64 desc[UR4][R2.64], R4 ;  /* 0x0000000402007986 */ /* 0x000fe2000c101b04 */
[----:B0-----:R-:W-:-:S09]  /*0490*/  IMAD.WIDE R6, R0, 0x4, R6 ;  /* 0x0000000400067825 */ /* 0x001fd200078e0206 */
[----:B------:R-:W-:Y:S02]  /*04a0*/  @!P0 FMUL R12, R12, 0.10000000149011611938 ;  /* 0x3dcccccd0c0c8820 */ /* 0x000fe40000400000 */
[----:B------:R-:W-:-:S05]  /*04b0*/  @!P1 FMUL R13, R13, 0.10000000149011611938 ;  /* 0x3dcccccd0d0d9820 */ /* 0x000fca0000400000 */
[----:B------:R-:W-:Y:S01]  /*04c0*/  STG.E.64 desc[UR4][R6.64], R12 ;  /* 0x0000000c06007986 */ /* 0x000fe2000c101b04 */
[----:B------:R-:W-:Y:S05]  /*04d0*/  EXIT ;  /* 0x000000000000794d */ /* 0x000fea0003800000 */
.L_x_0:
[----:B------:R-:W-:-:S00]  /*04e0*/  BRA `(.L_x_0) ;  /* 0xfffffffc00fc7947 */ /* 0x000fc0000383ffff */
[----:B------:R-:W-:-:S00]  /*04f0*/  NOP ;  /* 0x0000000000007918 */ /* 0x000fc00000000000 */
        /* <DEDUP_REMOVED lines=8> */
.L_x_1:


//--------------------- .nv.global.init           --------------------------
	.section	.nv.global.init,"aw",@progbits
.nv.global.init:
	.type		_$_str,@object
	.size		_$_str,(_$_str_$_2 - _$_str)
_$_str:
        /*0000*/ 	.byte	0x5f, 0x5f, 0x43, 0x55, 0x44, 0x41, 0x5f, 0x46, 0x54, 0x5a, 0x00
	.type		_$_str_$_2,@object
	.size		_$_str_$_2,(.L_1 - _$_str_$_2)
_$_str_$_2:
        /*000b*/ 	.byte	0x5f, 0x5f, 0x43, 0x55, 0x44, 0x41, 0x5f, 0x50, 0x52, 0x45, 0x43, 0x5f, 0x53, 0x51, 0x52, 0x54
        /*001b*/ 	.byte	0x00
.L_1:


//--------------------- .nv.constant0.triton_poi_fused__native_batch_norm_legit_no_training_add_convolution_leaky_relu_12 --------------------------
	.section	.nv.constant0.triton_poi_fused__native_batch_norm_legit_no_training_add_convolution_leaky_relu_12,"a",@progbits
	.sectionflags	@""
	.align	4
.nv.constant0.triton_poi_fused__native_batch_norm_legit_no_training_add_convolution_leaky_relu_12:
	.zero		604
